//
// Generated by NVIDIA NVVM Compiler
//
// Compiler Build ID: CL-36424714
// Cuda compilation tools, release 13.0, V13.0.88
// Based on NVVM 20.0.0
//

.version 9.0
.target sm_100
.address_size 64

	// .globl	_Z10smooth_gpuPfS_ifff

.visible .entry _Z10smooth_gpuPfS_ifff(
	.param .u64 .ptr .align 1 _Z10smooth_gpuPfS_ifff_param_0,
	.param .u64 .ptr .align 1 _Z10smooth_gpuPfS_ifff_param_1,
	.param .u32 _Z10smooth_gpuPfS_ifff_param_2,
	.param .f32 _Z10smooth_gpuPfS_ifff_param_3,
	.param .f32 _Z10smooth_gpuPfS_ifff_param_4,
	.param .f32 _Z10smooth_gpuPfS_ifff_param_5
)
{
	.reg .b32 	%r<15>;
	.reg .b32 	%f<22>;
	.reg .b64 	%rd<13>;

	ld.param.u64 	%rd1, [_Z10smooth_gpuPfS_ifff_param_0];
	ld.param.u64 	%rd2, [_Z10smooth_gpuPfS_ifff_param_1];
	ld.param.u32 	%r1, [_Z10smooth_gpuPfS_ifff_param_2];
	ld.param.f32 	%f1, [_Z10smooth_gpuPfS_ifff_param_3];
	ld.param.f32 	%f2, [_Z10smooth_gpuPfS_ifff_param_4];
	ld.param.f32 	%f3, [_Z10smooth_gpuPfS_ifff_param_5];
	cvta.to.global.u64 	%rd3, %rd1;
	cvta.to.global.u64 	%rd4, %rd2;
	add.s32 	%r2, %r1, 2;
	mov.u32 	%r3, %ntid.x;
	mov.u32 	%r4, %ctaid.x;
	mov.u32 	%r5, %tid.x;
	mad.lo.s32 	%r6, %r3, %r4, %r5;
	mov.u32 	%r7, %ntid.y;
	mov.u32 	%r8, %ctaid.y;
	mov.u32 	%r9, %tid.y;
	mad.lo.s32 	%r10, %r7, %r8, %r9;
	mad.lo.s32 	%r11, %r2, %r6, %r10;
	mul.wide.s32 	%rd5, %r11, 4;
	add.s64 	%rd6, %rd4, %rd5;
	ld.global.f32 	%f4, [%rd6];
	ld.global.f32 	%f5, [%rd6+8];
	add.f32 	%f6, %f4, %f5;
	shl.b32 	%r12, %r2, 1;
	add.s32 	%r13, %r11, %r12;
	mul.wide.s32 	%rd7, %r13, 4;
	add.s64 	%rd8, %rd4, %rd7;
	ld.global.f32 	%f7, [%rd8];
	add.f32 	%f8, %f6, %f7;
	ld.global.f32 	%f9, [%rd8+8];
	add.f32 	%f10, %f8, %f9;
	add.s32 	%r14, %r11, %r2;
	mul.wide.s32 	%rd9, %r2, 4;
	add.s64 	%rd10, %rd6, %rd9;
	ld.global.f32 	%f11, [%rd10];
	ld.global.f32 	%f12, [%rd10+8];
	add.f32 	%f13, %f11, %f12;
	ld.global.f32 	%f14, [%rd6+4];
	add.f32 	%f15, %f13, %f14;
	ld.global.f32 	%f16, [%rd8+4];
	add.f32 	%f17, %f15, %f16;
	mul.f32 	%f18, %f2, %f17;
	fma.rn.f32 	%f19, %f1, %f10, %f18;
	ld.global.f32 	%f20, [%rd10+4];
	fma.rn.f32 	%f21, %f3, %f20, %f19;
	mul.wide.s32 	%rd11, %r14, 4;
	add.s64 	%rd12, %rd3, %rd11;
	st.global.f32 	[%rd12+4], %f21;
	ret;

}


// ===== COMPILED SASS (sm_100) =====

	.target	sm_100

	.elftype	@"ET_EXEC"


//--------------------- .note.nv.tkinfo           --------------------------
	.section	.note.nv.tkinfo,"",@"SHT_NOTE"
	.sectionflags	@"SHF_NOTE_NV_TKINFO"
	.tkinfo
        /*0018*/ 	.word	0x00000002
        /*0030*/ 	.string	""
        /*0030*/ 	.string	"ptxas"
        /*0030*/ 	.string	"Cuda compilation tools, release 13.0, V13.0.88"
        /*0030*/ 	.string	"Build cuda_13.0.r13.0/compiler.36424714_0"
        /*0030*/ 	.string	"-arch sm_100 -m 64 "



//--------------------- .note.nv.cuinfo           --------------------------
	.section	.note.nv.cuinfo,"",@"SHT_NOTE"
	.sectionflags	@"SHF_NOTE_NV_CUINFO"
        /*0018*/ 	.short	0x0002
        /*001a*/ 	.short	0x0064
        /*001c*/ 	.short	0x0082
	.zero		2


//--------------------- .nv.info                  --------------------------
	.section	.nv.info,"",@"SHT_CUDA_INFO"
	.align	4


	//----- nvinfo : EIATTR_REGCOUNT
	.align		4
        /*0000*/ 	.byte	0x04, 0x2f
        /*0002*/ 	.short	(.L_1 - .L_0)
	.align		4
.L_0:
        /*0004*/ 	.word	index@(_Z10smooth_gpuPfS_ifff)
        /*0008*/ 	.word	0x00000020


	//----- nvinfo : EIATTR_FRAME_SIZE
	.align		4
.L_1:
        /*000c*/ 	.byte	0x04, 0x11
        /*000e*/ 	.short	(.L_3 - .L_2)
	.align		4
.L_2:
        /*0010*/ 	.word	index@(_Z10smooth_gpuPfS_ifff)
        /*0014*/ 	.word	0x00000000


	//----- nvinfo : EIATTR_MIN_STACK_SIZE
	.align		4
.L_3:
        /*0018*/ 	.byte	0x04, 0x12
        /*001a*/ 	.short	(.L_5 - .L_4)
	.align		4
.L_4:
        /*001c*/ 	.word	index@(_Z10smooth_gpuPfS_ifff)
        /*0020*/ 	.word	0x00000000
.L_5:


//--------------------- .nv.compat                --------------------------
	.section	.nv.compat,"",@"SHT_CUDA_COMPAT_INFO"
	.align	4
        /*0000*/ 	.byte	0x02, 0x09, 0x00, 0x00, 0x02, 0x02, 0x01, 0x00, 0x02, 0x05, 0x05, 0x00, 0x03, 0x07, 0x01, 0x01
        /*0010*/ 	.byte	0x02, 0x03, 0x00, 0x00, 0x02, 0x06, 0x01, 0x00, 0x04, 0x0b, 0x08, 0x00, 0x09, 0x00, 0x00, 0x00
        /*0020*/ 	.byte	0x00, 0x00, 0x00, 0x00


//--------------------- .nv.info._Z10smooth_gpuPfS_ifff --------------------------
	.section	.nv.info._Z10smooth_gpuPfS_ifff,"",@"SHT_CUDA_INFO"
	.sectionflags	@""
	.align	4


	//----- nvinfo : EIATTR_CUDA_API_VERSION
	.align		4
        /*0000*/ 	.byte	0x04, 0x37
        /*0002*/ 	.short	(.L_7 - .L_6)
.L_6:
        /*0004*/ 	.word	0x00000082


	//----- nvinfo : EIATTR_KPARAM_INFO
	.align		4
.L_7:
        /*0008*/ 	.byte	0x04, 0x17
        /*000a*/ 	.short	(.L_9 - .L_8)
.L_8:
        /*000c*/ 	.word	0x00000000
        /*0010*/ 	.short	0x0005
        /*0012*/ 	.short	0x001c
        /*0014*/ 	.byte	0x00, 0xf0, 0x11, 0x00


	//----- nvinfo : EIATTR_KPARAM_INFO
	.align		4
.L_9:
        /*0018*/ 	.byte	0x04, 0x17
        /*001a*/ 	.short	(.L_11 - .L_10)
.L_10:
        /*001c*/ 	.word	0x00000000
        /*0020*/ 	.short	0x0004
        /*0022*/ 	.short	0x0018
        /*0024*/ 	.byte	0x00, 0xf0, 0x11, 0x00


	//----- nvinfo : EIATTR_KPARAM_INFO
	.align		4
.L_11:
        /*0028*/ 	.byte	0x04, 0x17
        /*002a*/ 	.short	(.L_13 - .L_12)
.L_12:
        /*002c*/ 	.word	0x00000000
        /*0030*/ 	.short	0x0003
        /*0032*/ 	.short	0x0014
        /*0034*/ 	.byte	0x00, 0xf0, 0x11, 0x00


	//----- nvinfo : EIATTR_KPARAM_INFO
	.align		4
.L_13:
        /*0038*/ 	.byte	0x04, 0x17
        /*003a*/ 	.short	(.L_15 - .L_14)
.L_14:
        /*003c*/ 	.word	0x00000000
        /*0040*/ 	.short	0x0002
        /*0042*/ 	.short	0x0010
        /*0044*/ 	.byte	0x00, 0xf0, 0x11, 0x00


	//----- nvinfo : EIATTR_KPARAM_INFO
	.align		4
.L_15:
        /*0048*/ 	.byte	0x04, 0x17
        /*004a*/ 	.short	(.L_17 - .L_16)
.L_16:
        /*004c*/ 	.word	0x00000000
        /*0050*/ 	.short	0x0001
        /*0052*/ 	.short	0x0008
        /*0054*/ 	.byte	0x00, 0xf5, 0x21, 0x00


	//----- nvinfo : EIATTR_KPARAM_INFO
	.align		4
.L_17:
        /*0058*/ 	.byte	0x04, 0x17
        /*005a*/ 	.short	(.L_19 - .L_18)
.L_18:
        /*005c*/ 	.word	0x00000000
        /*0060*/ 	.short	0x0000
        /*0062*/ 	.short	0x0000
        /*0064*/ 	.byte	0x00, 0xf5, 0x21, 0x00


	//----- nvinfo : EIATTR_SPARSE_MMA_MASK
	.align		4
.L_19:
        /*0068*/ 	.byte	0x03, 0x50
        /*006a*/ 	.short	0x0000


	//----- nvinfo : EIATTR_MAXREG_COUNT
	.align		4
        /*006c*/ 	.byte	0x03, 0x1b
        /*006e*/ 	.short	0x00ff


	//----- nvinfo : EIATTR_MERCURY_ISA_VERSION
	.align		4
        /*0070*/ 	.byte	0x03, 0x5f
        /*0072*/ 	.short	0x0101


	//----- nvinfo : EIATTR_VRC_CTA_INIT_COUNT
	.align		4
        /*0074*/ 	.byte	0x02, 0x4a
	.zero		1
	.zero		1


	//----- nvinfo : EIATTR_EXIT_INSTR_OFFSETS
	.align		4
        /*0078*/ 	.byte	0x04, 0x1c
        /*007a*/ 	.short	(.L_21 - .L_20)


	//   ....[0]....
.L_20:
        /*007c*/ 	.word	0x00000290


	//----- nvinfo : EIATTR_CBANK_PARAM_SIZE
	.align		4
.L_21:
        /*0080*/ 	.byte	0x03, 0x19
        /*0082*/ 	.short	0x0020


	//----- nvinfo : EIATTR_PARAM_CBANK
	.align		4
        /*0084*/ 	.byte	0x04, 0x0a
        /*0086*/ 	.short	(.L_23 - .L_22)
	.align		4
.L_22:
        /*0088*/ 	.word	index@(.nv.constant0._Z10smooth_gpuPfS_ifff)
        /*008c*/ 	.short	0x0380
        /*008e*/ 	.short	0x0020


	//----- nvinfo : EIATTR_SW_WAR
	.align		4
.L_23:
        /*0090*/ 	.byte	0x04, 0x36
        /*0092*/ 	.short	(.L_25 - .L_24)
.L_24:
        /*0094*/ 	.word	0x00000008
.L_25:


//--------------------- .nv.callgraph             --------------------------
	.section	.nv.callgraph,"",@"SHT_CUDA_CALLGRAPH"
	.align	4
	.sectionentsize	8
	.align		4
        /*0000*/ 	.word	0x00000000
	.align		4
        /*0004*/ 	.word	0xffffffff
	.align		4
        /*0008*/ 	.word	0x00000000
	.align		4
        /*000c*/ 	.word	0xfffffffe
	.align		4
        /*0010*/ 	.word	0x00000000
	.align		4
        /*0014*/ 	.word	0xfffffffd
	.align		4
        /*0018*/ 	.word	0x00000000
	.align		4
        /*001c*/ 	.word	0xfffffffc


//--------------------- .text._Z10smooth_gpuPfS_ifff --------------------------
	.section	.text._Z10smooth_gpuPfS_ifff,"ax",@progbits
	.align	128
        .global         _Z10smooth_gpuPfS_ifff
        .type           _Z10smooth_gpuPfS_ifff,@function
        .size           _Z10smooth_gpuPfS_ifff,(.L_x_1 - _Z10smooth_gpuPfS_ifff)
        .other          _Z10smooth_gpuPfS_ifff,@"STO_CUDA_ENTRY STV_DEFAULT"
_Z10smooth_gpuPfS_ifff:
.text._Z10smooth_gpuPfS_ifff:
[----:B------:R-:W-:Y:S01]  /*0000*/  LDC R1, c[0x0][0x37c] ;  /* 0x0000df00ff017b82 */ /* 0x000fe20000000800 */
[----:B------:R-:W0:Y:S07]  /*0010*/  S2R R11, SR_CTAID.X ;  /* 0x00000000000b7919 */ /* 0x000e2e0000002500 */
[----:B------:R-:W1:Y:S01]  /*0020*/  LDC.64 R2, c[0x0][0x390] ;  /* 0x0000e400ff027b82 */ /* 0x000e620000000a00 */
[----:B------:R-:W0:Y:S01]  /*0030*/  LDCU UR4, c[0x0][0x360] ;  /* 0x00006c00ff0477ac */ /* 0x000e220008000800 */
[----:B------:R-:W0:Y:S01]  /*0040*/  S2R R0, SR_TID.X ;  /* 0x0000000000007919 */ /* 0x000e220000002100 */
[----:B------:R-:W2:Y:S01]  /*0050*/  LDCU UR5, c[0x0][0x364] ;  /* 0x00006c80ff0577ac */ /* 0x000ea20008000800 */
[----:B------:R-:W2:Y:S04]  /*0060*/  S2R R6, SR_CTAID.Y ;  /* 0x0000000000067919 */ /* 0x000ea80000002600 */
[----:B------:R-:W3:Y:S01]  /*0070*/  LDC.64 R4, c[0x0][0x388] ;  /* 0x0000e200ff047b82 */ /* 0x000ee20000000a00 */
[----:B------:R-:W2:Y:S01]  /*0080*/  S2R R7, SR_TID.Y ;  /* 0x0000000000077919 */ /* 0x000ea20000002200 */
[----:B-1----:R-:W-:Y:S01]  /*0090*/  IADD3 R2, PT, PT, R2, 0x2, RZ ;  /* 0x0000000202027810 */ /* 0x002fe20007ffe0ff */
[----:B0-----:R-:W-:-:S02]  /*00a0*/  IMAD R11, R11, UR4, R0 ;  /* 0x000000040b0b7c24 */ /* 0x001fc4000f8e0200 */
[----:B--2---:R-:W-:Y:S01]  /*00b0*/  IMAD R0, R6, UR5, R7 ;  /* 0x0000000506007c24 */ /* 0x004fe2000f8e0207 */
[----:B------:R-:W0:Y:S02]  /*00c0*/  LDCU.64 UR4, c[0x0][0x358] ;  /* 0x00006b00ff0477ac */ /* 0x000e240008000a00 */
[----:B------:R-:W1:Y:S01]  /*00d0*/  LDC.64 R6, c[0x0][0x380] ;  /* 0x0000e000ff067b82 */ /* 0x000e620000000a00 */
[----:B------:R-:W-:-:S04]  /*00e0*/  IMAD R11, R2, R11, R0 ;  /* 0x0000000b020b7224 */ /* 0x000fc800078e0200 */
[----:B---3--:R-:W-:Y:S01]  /*00f0*/  IMAD.WIDE R12, R11, 0x4, R4 ;  /* 0x000000040b0c7825 */ /* 0x008fe200078e0204 */
[----:B------:R-:W-:-:S03]  /*0100*/  LEA R15, R2, R11, 0x1 ;  /* 0x0000000b020f7211 */ /* 0x000fc600078e08ff */
[----:B------:R-:W-:-:S05]  /*0110*/  IMAD.WIDE R8, R2, 0x4, R12 ;  /* 0x0000000402087825 */ /* 0x000fca00078e020c */
[----:B0-----:R-:W2:Y:S01]  /*0120*/  LDG.E R10, desc[UR4][R8.64] ;  /* 0x00000004080a7981 */ /* 0x001ea2000c1e1900 */
[----:B------:R-:W-:Y:S02]  /*0130*/  IMAD.WIDE R14, R15, 0x4, R4 ;  /* 0x000000040f0e7825 */ /* 0x000fe400078e0204 */
[----:B------:R-:W0:Y:S01]  /*0140*/  LDC.64 R4, c[0x0][0x398] ;  /* 0x0000e600ff047b82 */ /* 0x000e220000000a00 */
[----:B------:R-:W2:Y:S04]  /*0150*/  LDG.E R23, desc[UR4][R8.64+0x8] ;  /* 0x0000080408177981 */ /* 0x000ea8000c1e1900 */
[----:B------:R-:W3:Y:S04]  /*0160*/  LDG.E R0, desc[UR4][R12.64] ;  /* 0x000000040c007981 */ /* 0x000ee8000c1e1900 */
[----:B------:R-:W3:Y:S04]  /*0170*/  LDG.E R17, desc[UR4][R12.64+0x8] ;  /* 0x000008040c117981 */ /* 0x000ee8000c1e1900 */
[----:B------:R-:W4:Y:S04]  /*0180*/  LDG.E R25, desc[UR4][R12.64+0x4] ;  /* 0x000004040c197981 */ /* 0x000f28000c1e1900 */
[----:B------:R-:W5:Y:S04]  /*0190*/  LDG.E R19, desc[UR4][R14.64] ;  /* 0x000000040e137981 */ /* 0x000f68000c1e1900 */
[----:B------:R-:W5:Y:S04]  /*01a0*/  LDG.E R27, desc[UR4][R14.64+0x4] ;  /* 0x000004040e1b7981 */ /* 0x000f68000c1e1900 */
[----:B------:R-:W5:Y:S04]  /*01b0*/  LDG.E R21, desc[UR4][R14.64+0x8] ;  /* 0x000008040e157981 */ /* 0x000f68000c1e1900 */
[----:B------:R-:W5:Y:S01]  /*01c0*/  LDG.E R29, desc[UR4][R8.64+0x4] ;  /* 0x00000404081d7981 */ /* 0x000f62000c1e1900 */
[----:B------:R-:W-:-:S05]  /*01d0*/  IADD3 R11, PT, PT, R2, R11, RZ ;  /* 0x0000000b020b7210 */ /* 0x000fca0007ffe0ff */
[----:B-1----:R-:W-:-:S04]  /*01e0*/  IMAD.WIDE R6, R11, 0x4, R6 ;  /* 0x000000040b067825 */ /* 0x002fc800078e0206 */
[----:B--2---:R-:W-:Y:S01]  /*01f0*/  FADD R10, R10, R23 ;  /* 0x000000170a0a7221 */ /* 0x004fe20000000000 */
[----:B---3--:R-:W-:-:S03]  /*0200*/  FADD R0, R0, R17 ;  /* 0x0000001100007221 */ /* 0x008fc60000000000 */
[----:B----4-:R-:W-:Y:S01]  /*0210*/  FADD R10, R10, R25 ;  /* 0x000000190a0a7221 */ /* 0x010fe20000000000 */
[----:B-----5:R-:W-:-:S03]  /*0220*/  FADD R0, R0, R19 ;  /* 0x0000001300007221 */ /* 0x020fc60000000000 */
[----:B------:R-:W-:Y:S01]  /*0230*/  FADD R27, R10, R27 ;  /* 0x0000001b0a1b7221 */ /* 0x000fe20000000000 */
[----:B------:R-:W-:-:S03]  /*0240*/  FADD R0, R0, R21 ;  /* 0x0000001500007221 */ /* 0x000fc60000000000 */
[----:B0-----:R-:W-:-:S04]  /*0250*/  FMUL R27, R27, R4 ;  /* 0x000000041b1b7220 */ /* 0x001fc80000400000 */
[----:B------:R-:W-:-:S04]  /*0260*/  FFMA R0, R0, R3, R27 ;  /* 0x0000000300007223 */ /* 0x000fc8000000001b */
[----:B------:R-:W-:-:S05]  /*0270*/  FFMA R5, R29, R5, R0 ;  /* 0x000000051d057223 */ /* 0x000fca0000000000 */
[----:B------:R-:W-:Y:S01]  /*0280*/  STG.E desc[UR4][R6.64+0x4], R5 ;  /* 0x0000040506007986 */ /* 0x000fe2000c101904 */
[----:B------:R-:W-:Y:S05]  /*0290*/  EXIT ;  /* 0x000000000000794d */ /* 0x000fea0003800000 */
.L_x_0:
[----:B------:R-:W-:-:S00]  /*02a0*/  BRA `(.L_x_0) ;  /* 0xfffffffc00fc7947 */ /* 0x000fc0000383ffff */
[----:B------:R-:W-:-:S00]  /*02b0*/  NOP ;  /* 0x0000000000007918 */ /* 0x000fc00000000000 */
        /* <DEDUP_REMOVED lines=12> */
.L_x_1:


//--------------------- .nv.shared.reserved.0     --------------------------
	.section	.nv.shared.reserved.0,"aw",@nobits
	.weak		__nv_reservedSMEM_offset_0_alias
	.size		__nv_reservedSMEM_offset_0_alias, 0, 64
	.other		__nv_reservedSMEM_offset_0_alias,@"STO_CUDA_RESERVED_SHARED STV_DEFAULT"
__nv_reservedSMEM_offset_0_alias:
	.zero		0
	.zero		64


//--------------------- .nv.constant0._Z10smooth_gpuPfS_ifff --------------------------
	.section	.nv.constant0._Z10smooth_gpuPfS_ifff,"a",@progbits
	.sectionflags	@""
	.align	4
.nv.constant0._Z10smooth_gpuPfS_ifff:
	.zero		928


//--------------------- SYMBOLS --------------------------

	.type		.nv.reservedSmem.offset0,@object
	.size		.nv.reservedSmem.offset0,0x4
